//
// Generated by NVIDIA NVVM Compiler
//
// Compiler Build ID: CL-36424714
// Cuda compilation tools, release 13.0, V13.0.88
// Based on NVVM 20.0.0
//

.version 9.0
.target sm_100
.address_size 64

	// .globl	_Z4gemmPfS_S_iiii

.visible .entry _Z4gemmPfS_S_iiii(
	.param .u64 .ptr .align 1 _Z4gemmPfS_S_iiii_param_0,
	.param .u64 .ptr .align 1 _Z4gemmPfS_S_iiii_param_1,
	.param .u64 .ptr .align 1 _Z4gemmPfS_S_iiii_param_2,
	.param .u32 _Z4gemmPfS_S_iiii_param_3,
	.param .u32 _Z4gemmPfS_S_iiii_param_4,
	.param .u32 _Z4gemmPfS_S_iiii_param_5,
	.param .u32 _Z4gemmPfS_S_iiii_param_6
)
{
	.reg .pred 	%p<14>;
	.reg .b32 	%r<95>;
	.reg .b32 	%f<55>;
	.reg .b64 	%rd<69>;

	ld.param.u64 	%rd5, [_Z4gemmPfS_S_iiii_param_0];
	ld.param.u64 	%rd6, [_Z4gemmPfS_S_iiii_param_1];
	ld.param.u64 	%rd4, [_Z4gemmPfS_S_iiii_param_2];
	ld.param.u32 	%r46, [_Z4gemmPfS_S_iiii_param_3];
	ld.param.u32 	%r44, [_Z4gemmPfS_S_iiii_param_4];
	ld.param.u32 	%r45, [_Z4gemmPfS_S_iiii_param_6];
	cvta.to.global.u64 	%rd1, %rd6;
	cvta.to.global.u64 	%rd2, %rd5;
	mov.u32 	%r48, %ctaid.x;
	mov.u32 	%r49, %ntid.x;
	mul.lo.s32 	%r1, %r48, %r49;
	mov.u32 	%r2, %tid.x;
	add.s32 	%r3, %r1, %r2;
	mov.u32 	%r50, %ctaid.y;
	mov.u32 	%r51, %ntid.y;
	mov.u32 	%r52, %tid.y;
	mad.lo.s32 	%r53, %r50, %r51, %r52;
	setp.ge.s32 	%p1, %r3, %r45;
	setp.ge.s32 	%p2, %r53, %r46;
	or.pred  	%p3, %p1, %p2;
	setp.eq.s32 	%p4, %r44, 0;
	or.pred  	%p5, %p3, %p4;
	@%p5 bra 	$L__BB0_12;
	cvta.to.global.u64 	%rd7, %rd4;
	mul.lo.s32 	%r5, %r44, %r53;
	mad.lo.s32 	%r55, %r45, %r53, %r3;
	mul.wide.s32 	%rd8, %r55, 4;
	add.s64 	%rd3, %rd7, %rd8;
	ld.global.f32 	%f52, [%rd3];
	add.s32 	%r56, %r44, -1;
	and.b32  	%r6, %r44, 7;
	setp.lt.u32 	%p6, %r56, 7;
	mov.b32 	%r93, 0;
	@%p6 bra 	$L__BB0_4;
	and.b32  	%r93, %r44, -8;
	neg.s32 	%r91, %r93;
	add.s32 	%r57, %r2, %r45;
	add.s32 	%r90, %r57, %r1;
	shl.b32 	%r10, %r45, 3;
	shl.b32 	%r58, %r45, 1;
	add.s32 	%r89, %r3, %r58;
	mad.lo.s32 	%r88, %r45, 3, %r3;
	shl.b32 	%r59, %r45, 2;
	add.s32 	%r87, %r3, %r59;
	mad.lo.s32 	%r86, %r45, 5, %r3;
	mad.lo.s32 	%r85, %r45, 6, %r3;
	mad.lo.s32 	%r84, %r45, 7, %r3;
	add.s32 	%r82, %r5, 3;
	mov.u32 	%r83, %r3;
$L__BB0_3:
	.pragma "nounroll";
	add.s32 	%r60, %r82, -3;
	mul.wide.u32 	%rd9, %r60, 4;
	add.s64 	%rd10, %rd2, %rd9;
	ld.global.f32 	%f9, [%rd10];
	mul.wide.u32 	%rd11, %r83, 4;
	add.s64 	%rd12, %rd1, %rd11;
	ld.global.f32 	%f10, [%rd12];
	fma.rn.f32 	%f11, %f9, %f10, %f52;
	st.global.f32 	[%rd3], %f11;
	add.s32 	%r61, %r82, -2;
	mul.wide.u32 	%rd13, %r61, 4;
	add.s64 	%rd14, %rd2, %rd13;
	ld.global.f32 	%f12, [%rd14];
	mul.wide.u32 	%rd15, %r90, 4;
	add.s64 	%rd16, %rd1, %rd15;
	ld.global.f32 	%f13, [%rd16];
	fma.rn.f32 	%f14, %f12, %f13, %f11;
	st.global.f32 	[%rd3], %f14;
	add.s32 	%r62, %r82, -1;
	mul.wide.u32 	%rd17, %r62, 4;
	add.s64 	%rd18, %rd2, %rd17;
	ld.global.f32 	%f15, [%rd18];
	mul.wide.u32 	%rd19, %r89, 4;
	add.s64 	%rd20, %rd1, %rd19;
	ld.global.f32 	%f16, [%rd20];
	fma.rn.f32 	%f17, %f15, %f16, %f14;
	st.global.f32 	[%rd3], %f17;
	add.s32 	%r63, %r82, 4;
	mul.wide.u32 	%rd21, %r82, 4;
	add.s64 	%rd22, %rd2, %rd21;
	ld.global.f32 	%f18, [%rd22];
	mul.wide.u32 	%rd23, %r88, 4;
	add.s64 	%rd24, %rd1, %rd23;
	ld.global.f32 	%f19, [%rd24];
	fma.rn.f32 	%f20, %f18, %f19, %f17;
	st.global.f32 	[%rd3], %f20;
	add.s32 	%r64, %r82, 1;
	mul.wide.u32 	%rd25, %r64, 4;
	add.s64 	%rd26, %rd2, %rd25;
	ld.global.f32 	%f21, [%rd26];
	mul.wide.u32 	%rd27, %r87, 4;
	add.s64 	%rd28, %rd1, %rd27;
	ld.global.f32 	%f22, [%rd28];
	fma.rn.f32 	%f23, %f21, %f22, %f20;
	st.global.f32 	[%rd3], %f23;
	add.s32 	%r65, %r82, 2;
	mul.wide.u32 	%rd29, %r65, 4;
	add.s64 	%rd30, %rd2, %rd29;
	ld.global.f32 	%f24, [%rd30];
	mul.wide.u32 	%rd31, %r86, 4;
	add.s64 	%rd32, %rd1, %rd31;
	ld.global.f32 	%f25, [%rd32];
	fma.rn.f32 	%f26, %f24, %f25, %f23;
	st.global.f32 	[%rd3], %f26;
	add.s32 	%r66, %r82, 3;
	mul.wide.u32 	%rd33, %r66, 4;
	add.s64 	%rd34, %rd2, %rd33;
	ld.global.f32 	%f27, [%rd34];
	mul.wide.u32 	%rd35, %r85, 4;
	add.s64 	%rd36, %rd1, %rd35;
	ld.global.f32 	%f28, [%rd36];
	fma.rn.f32 	%f29, %f27, %f28, %f26;
	st.global.f32 	[%rd3], %f29;
	mul.wide.u32 	%rd37, %r63, 4;
	add.s64 	%rd38, %rd2, %rd37;
	ld.global.f32 	%f30, [%rd38];
	mul.wide.u32 	%rd39, %r84, 4;
	add.s64 	%rd40, %rd1, %rd39;
	ld.global.f32 	%f31, [%rd40];
	fma.rn.f32 	%f52, %f30, %f31, %f29;
	st.global.f32 	[%rd3], %f52;
	add.s32 	%r91, %r91, 8;
	add.s32 	%r90, %r90, %r10;
	add.s32 	%r89, %r89, %r10;
	add.s32 	%r88, %r88, %r10;
	add.s32 	%r87, %r87, %r10;
	add.s32 	%r86, %r86, %r10;
	add.s32 	%r85, %r85, %r10;
	add.s32 	%r84, %r84, %r10;
	add.s32 	%r83, %r83, %r10;
	add.s32 	%r82, %r82, 8;
	setp.ne.s32 	%p7, %r91, 0;
	@%p7 bra 	$L__BB0_3;
$L__BB0_4:
	setp.eq.s32 	%p8, %r6, 0;
	@%p8 bra 	$L__BB0_12;
	and.b32  	%r39, %r44, 3;
	setp.lt.u32 	%p9, %r6, 4;
	@%p9 bra 	$L__BB0_7;
	add.s32 	%r67, %r93, %r5;
	mul.wide.u32 	%rd41, %r67, 4;
	add.s64 	%rd42, %rd2, %rd41;
	ld.global.f32 	%f32, [%rd42];
	mad.lo.s32 	%r68, %r93, %r45, %r3;
	mul.wide.u32 	%rd43, %r68, 4;
	add.s64 	%rd44, %rd1, %rd43;
	ld.global.f32 	%f33, [%rd44];
	fma.rn.f32 	%f34, %f32, %f33, %f52;
	st.global.f32 	[%rd3], %f34;
	add.s32 	%r69, %r67, 1;
	mul.wide.u32 	%rd45, %r69, 4;
	add.s64 	%rd46, %rd2, %rd45;
	ld.global.f32 	%f35, [%rd46];
	add.s32 	%r70, %r68, %r45;
	mul.wide.u32 	%rd47, %r70, 4;
	add.s64 	%rd48, %rd1, %rd47;
	ld.global.f32 	%f36, [%rd48];
	fma.rn.f32 	%f37, %f35, %f36, %f34;
	st.global.f32 	[%rd3], %f37;
	add.s32 	%r71, %r67, 2;
	mul.wide.u32 	%rd49, %r71, 4;
	add.s64 	%rd50, %rd2, %rd49;
	ld.global.f32 	%f38, [%rd50];
	add.s32 	%r72, %r70, %r45;
	mul.wide.u32 	%rd51, %r72, 4;
	add.s64 	%rd52, %rd1, %rd51;
	ld.global.f32 	%f39, [%rd52];
	fma.rn.f32 	%f40, %f38, %f39, %f37;
	st.global.f32 	[%rd3], %f40;
	add.s32 	%r73, %r67, 3;
	mul.wide.u32 	%rd53, %r73, 4;
	add.s64 	%rd54, %rd2, %rd53;
	ld.global.f32 	%f41, [%rd54];
	add.s32 	%r74, %r72, %r45;
	mul.wide.u32 	%rd55, %r74, 4;
	add.s64 	%rd56, %rd1, %rd55;
	ld.global.f32 	%f42, [%rd56];
	fma.rn.f32 	%f52, %f41, %f42, %f40;
	st.global.f32 	[%rd3], %f52;
	add.s32 	%r93, %r93, 4;
$L__BB0_7:
	setp.eq.s32 	%p10, %r39, 0;
	@%p10 bra 	$L__BB0_12;
	setp.eq.s32 	%p11, %r39, 1;
	@%p11 bra 	$L__BB0_10;
	add.s32 	%r75, %r93, %r5;
	mul.wide.u32 	%rd57, %r75, 4;
	add.s64 	%rd58, %rd2, %rd57;
	ld.global.f32 	%f43, [%rd58];
	mad.lo.s32 	%r76, %r93, %r45, %r3;
	mul.wide.u32 	%rd59, %r76, 4;
	add.s64 	%rd60, %rd1, %rd59;
	ld.global.f32 	%f44, [%rd60];
	fma.rn.f32 	%f45, %f43, %f44, %f52;
	st.global.f32 	[%rd3], %f45;
	add.s32 	%r77, %r75, 1;
	mul.wide.u32 	%rd61, %r77, 4;
	add.s64 	%rd62, %rd2, %rd61;
	ld.global.f32 	%f46, [%rd62];
	add.s32 	%r78, %r76, %r45;
	mul.wide.u32 	%rd63, %r78, 4;
	add.s64 	%rd64, %rd1, %rd63;
	ld.global.f32 	%f47, [%rd64];
	fma.rn.f32 	%f52, %f46, %f47, %f45;
	st.global.f32 	[%rd3], %f52;
	add.s32 	%r93, %r93, 2;
$L__BB0_10:
	and.b32  	%r79, %r44, 1;
	setp.eq.b32 	%p12, %r79, 1;
	not.pred 	%p13, %p12;
	@%p13 bra 	$L__BB0_12;
	add.s32 	%r80, %r93, %r5;
	mul.wide.u32 	%rd65, %r80, 4;
	add.s64 	%rd66, %rd2, %rd65;
	ld.global.f32 	%f48, [%rd66];
	mad.lo.s32 	%r81, %r93, %r45, %r3;
	mul.wide.u32 	%rd67, %r81, 4;
	add.s64 	%rd68, %rd1, %rd67;
	ld.global.f32 	%f49, [%rd68];
	fma.rn.f32 	%f50, %f48, %f49, %f52;
	st.global.f32 	[%rd3], %f50;
$L__BB0_12:
	ret;

}


// ===== COMPILED SASS (sm_100) =====

	.target	sm_100

	.elftype	@"ET_EXEC"


//--------------------- .note.nv.tkinfo           --------------------------
	.section	.note.nv.tkinfo,"",@"SHT_NOTE"
	.sectionflags	@"SHF_NOTE_NV_TKINFO"
	.tkinfo
        /*0018*/ 	.word	0x00000002
        /*0030*/ 	.string	""
        /*0030*/ 	.string	"ptxas"
        /*0030*/ 	.string	"Cuda compilation tools, release 13.0, V13.0.88"
        /*0030*/ 	.string	"Build cuda_13.0.r13.0/compiler.36424714_0"
        /*0030*/ 	.string	"-arch sm_100 -m 64 "



//--------------------- .note.nv.cuinfo           --------------------------
	.section	.note.nv.cuinfo,"",@"SHT_NOTE"
	.sectionflags	@"SHF_NOTE_NV_CUINFO"
        /*0018*/ 	.short	0x0002
        /*001a*/ 	.short	0x0064
        /*001c*/ 	.short	0x0082
	.zero		2


//--------------------- .nv.info                  --------------------------
	.section	.nv.info,"",@"SHT_CUDA_INFO"
	.align	4


	//----- nvinfo : EIATTR_REGCOUNT
	.align		4
        /*0000*/ 	.byte	0x04, 0x2f
        /*0002*/ 	.short	(.L_1 - .L_0)
	.align		4
.L_0:
        /*0004*/ 	.word	index@(_Z4gemmPfS_S_iiii)
        /*0008*/ 	.word	0x00000020


	//----- nvinfo : EIATTR_FRAME_SIZE
	.align		4
.L_1:
        /*000c*/ 	.byte	0x04, 0x11
        /*000e*/ 	.short	(.L_3 - .L_2)
	.align		4
.L_2:
        /*0010*/ 	.word	index@(_Z4gemmPfS_S_iiii)
        /*0014*/ 	.word	0x00000000


	//----- nvinfo : EIATTR_MIN_STACK_SIZE
	.align		4
.L_3:
        /*0018*/ 	.byte	0x04, 0x12
        /*001a*/ 	.short	(.L_5 - .L_4)
	.align		4
.L_4:
        /*001c*/ 	.word	index@(_Z4gemmPfS_S_iiii)
        /*0020*/ 	.word	0x00000000
.L_5:


//--------------------- .nv.compat                --------------------------
	.section	.nv.compat,"",@"SHT_CUDA_COMPAT_INFO"
	.align	4
        /*0000*/ 	.byte	0x02, 0x09, 0x00, 0x00, 0x02, 0x02, 0x01, 0x00, 0x02, 0x05, 0x05, 0x00, 0x03, 0x07, 0x01, 0x01
        /*0010*/ 	.byte	0x02, 0x03, 0x00, 0x00, 0x02, 0x06, 0x01, 0x00, 0x04, 0x0b, 0x08, 0x00, 0x09, 0x00, 0x00, 0x00
        /*0020*/ 	.byte	0x00, 0x00, 0x00, 0x00


//--------------------- .nv.info._Z4gemmPfS_S_iiii --------------------------
	.section	.nv.info._Z4gemmPfS_S_iiii,"",@"SHT_CUDA_INFO"
	.sectionflags	@""
	.align	4


	//----- nvinfo : EIATTR_CUDA_API_VERSION
	.align		4
        /*0000*/ 	.byte	0x04, 0x37
        /*0002*/ 	.short	(.L_7 - .L_6)
.L_6:
        /*0004*/ 	.word	0x00000082


	//----- nvinfo : EIATTR_KPARAM_INFO
	.align		4
.L_7:
        /*0008*/ 	.byte	0x04, 0x17
        /*000a*/ 	.short	(.L_9 - .L_8)
.L_8:
        /*000c*/ 	.word	0x00000000
        /*0010*/ 	.short	0x0006
        /*0012*/ 	.short	0x0024
        /*0014*/ 	.byte	0x00, 0xf0, 0x11, 0x00


	//----- nvinfo : EIATTR_KPARAM_INFO
	.align		4
.L_9:
        /*0018*/ 	.byte	0x04, 0x17
        /*001a*/ 	.short	(.L_11 - .L_10)
.L_10:
        /*001c*/ 	.word	0x00000000
        /*0020*/ 	.short	0x0005
        /*0022*/ 	.short	0x0020
        /*0024*/ 	.byte	0x00, 0xf0, 0x11, 0x00


	//----- nvinfo : EIATTR_KPARAM_INFO
	.align		4
.L_11:
        /*0028*/ 	.byte	0x04, 0x17
        /*002a*/ 	.short	(.L_13 - .L_12)
.L_12:
        /*002c*/ 	.word	0x00000000
        /*0030*/ 	.short	0x0004
        /*0032*/ 	.short	0x001c
        /*0034*/ 	.byte	0x00, 0xf0, 0x11, 0x00


	//----- nvinfo : EIATTR_KPARAM_INFO
	.align		4
.L_13:
        /*0038*/ 	.byte	0x04, 0x17
        /*003a*/ 	.short	(.L_15 - .L_14)
.L_14:
        /*003c*/ 	.word	0x00000000
        /*0040*/ 	.short	0x0003
        /*0042*/ 	.short	0x0018
        /*0044*/ 	.byte	0x00, 0xf0, 0x11, 0x00


	//----- nvinfo : EIATTR_KPARAM_INFO
	.align		4
.L_15:
        /*0048*/ 	.byte	0x04, 0x17
        /*004a*/ 	.short	(.L_17 - .L_16)
.L_16:
        /*004c*/ 	.word	0x00000000
        /*0050*/ 	.short	0x0002
        /*0052*/ 	.short	0x0010
        /*0054*/ 	.byte	0x00, 0xf5, 0x21, 0x00


	//----- nvinfo : EIATTR_KPARAM_INFO
	.align		4
.L_17:
        /*0058*/ 	.byte	0x04, 0x17
        /*005a*/ 	.short	(.L_19 - .L_18)
.L_18:
        /*005c*/ 	.word	0x00000000
        /*0060*/ 	.short	0x0001
        /*0062*/ 	.short	0x0008
        /*0064*/ 	.byte	0x00, 0xf5, 0x21, 0x00


	//----- nvinfo : EIATTR_KPARAM_INFO
	.align		4
.L_19:
        /*0068*/ 	.byte	0x04, 0x17
        /*006a*/ 	.short	(.L_21 - .L_20)
.L_20:
        /*006c*/ 	.word	0x00000000
        /*0070*/ 	.short	0x0000
        /*0072*/ 	.short	0x0000
        /*0074*/ 	.byte	0x00, 0xf5, 0x21, 0x00


	//----- nvinfo : EIATTR_SPARSE_MMA_MASK
	.align		4
.L_21:
        /*0078*/ 	.byte	0x03, 0x50
        /*007a*/ 	.short	0x0000


	//----- nvinfo : EIATTR_MAXREG_COUNT
	.align		4
        /*007c*/ 	.byte	0x03, 0x1b
        /*007e*/ 	.short	0x00ff


	//----- nvinfo : EIATTR_MERCURY_ISA_VERSION
	.align		4
        /*0080*/ 	.byte	0x03, 0x5f
        /*0082*/ 	.short	0x0101


	//----- nvinfo : EIATTR_VRC_CTA_INIT_COUNT
	.align		4
        /*0084*/ 	.byte	0x02, 0x4a
	.zero		1
	.zero		1


	//----- nvinfo : EIATTR_EXIT_INSTR_OFFSETS
	.align		4
        /*0088*/ 	.byte	0x04, 0x1c
        /*008a*/ 	.short	(.L_23 - .L_22)


	//   ....[0]....
.L_22:
        /*008c*/ 	.word	0x000000f0


	//   ....[1]....
        /*0090*/ 	.word	0x000006b0


	//   ....[2]....
        /*0094*/ 	.word	0x00000930


	//   ....[3]....
        /*0098*/ 	.word	0x00000ab0


	//   ....[4]....
        /*009c*/ 	.word	0x00000b60


	//----- nvinfo : EIATTR_CBANK_PARAM_SIZE
	.align		4
.L_23:
        /*00a0*/ 	.byte	0x03, 0x19
        /*00a2*/ 	.short	0x0028


	//----- nvinfo : EIATTR_PARAM_CBANK
	.align		4
        /*00a4*/ 	.byte	0x04, 0x0a
        /*00a6*/ 	.short	(.L_25 - .L_24)
	.align		4
.L_24:
        /*00a8*/ 	.word	index@(.nv.constant0._Z4gemmPfS_S_iiii)
        /*00ac*/ 	.short	0x0380
        /*00ae*/ 	.short	0x0028


	//----- nvinfo : EIATTR_SW_WAR
	.align		4
.L_25:
        /*00b0*/ 	.byte	0x04, 0x36
        /*00b2*/ 	.short	(.L_27 - .L_26)
.L_26:
        /*00b4*/ 	.word	0x00000008
.L_27:


//--------------------- .nv.callgraph             --------------------------
	.section	.nv.callgraph,"",@"SHT_CUDA_CALLGRAPH"
	.align	4
	.sectionentsize	8
	.align		4
        /*0000*/ 	.word	0x00000000
	.align		4
        /*0004*/ 	.word	0xffffffff
	.align		4
        /*0008*/ 	.word	0x00000000
	.align		4
        /*000c*/ 	.word	0xfffffffe
	.align		4
        /*0010*/ 	.word	0x00000000
	.align		4
        /*0014*/ 	.word	0xfffffffd
	.align		4
        /*0018*/ 	.word	0x00000000
	.align		4
        /*001c*/ 	.word	0xfffffffc


//--------------------- .text._Z4gemmPfS_S_iiii   --------------------------
	.section	.text._Z4gemmPfS_S_iiii,"ax",@progbits
	.align	128
        .global         _Z4gemmPfS_S_iiii
        .type           _Z4gemmPfS_S_iiii,@function
        .size           _Z4gemmPfS_S_iiii,(.L_x_5 - _Z4gemmPfS_S_iiii)
        .other          _Z4gemmPfS_S_iiii,@"STO_CUDA_ENTRY STV_DEFAULT"
_Z4gemmPfS_S_iiii:
.text._Z4gemmPfS_S_iiii:
[----:B------:R-:W-:Y:S01]  /*0000*/  LDC R1, c[0x0][0x37c] ;  /* 0x0000df00ff017b82 */ /* 0x000fe20000000800 */
[----:B------:R-:W0:Y:S07]  /*0010*/  S2R R3, SR_TID.Y ;  /* 0x0000000000037919 */ /* 0x000e2e0000002200 */
[----:B------:R-:W1:Y:S01]  /*0020*/  S2UR UR4, SR_CTAID.X ;  /* 0x00000000000479c3 */ /* 0x000e620000002500 */
[----:B------:R-:W1:Y:S01]  /*0030*/  LDCU UR5, c[0x0][0x360] ;  /* 0x00006c00ff0577ac */ /* 0x000e620008000800 */
[----:B------:R-:W2:Y:S06]  /*0040*/  S2R R9, SR_TID.X ;  /* 0x0000000000097919 */ /* 0x000eac0000002100 */
[----:B------:R-:W0:Y:S08]  /*0050*/  S2UR UR6, SR_CTAID.Y ;  /* 0x00000000000679c3 */ /* 0x000e300000002600 */
[----:B------:R-:W0:Y:S08]  /*0060*/  LDC R2, c[0x0][0x364] ;  /* 0x0000d900ff027b82 */ /* 0x000e300000000800 */
[----:B------:R-:W3:Y:S01]  /*0070*/  LDC.64 R4, c[0x0][0x398] ;  /* 0x0000e600ff047b82 */ /* 0x000ee20000000a00 */
[----:B-1----:R-:W-:-:S07]  /*0080*/  UIMAD UR4, UR4, UR5, URZ ;  /* 0x00000005040472a4 */ /* 0x002fce000f8e02ff */
[----:B------:R-:W1:Y:S01]  /*0090*/  LDC R0, c[0x0][0x3a4] ;  /* 0x0000e900ff007b82 */ /* 0x000e620000000800 */
[----:B0-----:R-:W-:Y:S01]  /*00a0*/  IMAD R2, R2, UR6, R3 ;  /* 0x0000000602027c24 */ /* 0x001fe2000f8e0203 */
[----:B--2---:R-:W-:-:S04]  /*00b0*/  IADD3 R3, PT, PT, R9, UR4, RZ ;  /* 0x0000000409037c10 */ /* 0x004fc8000fffe0ff */
[----:B---3--:R-:W-:-:S04]  /*00c0*/  ISETP.GE.AND P0, PT, R2, R4, PT ;  /* 0x000000040200720c */ /* 0x008fc80003f06270 */
[----:B-1----:R-:W-:-:S04]  /*00d0*/  ISETP.GE.OR P0, PT, R3, R0, P0 ;  /* 0x000000000300720c */ /* 0x002fc80000706670 */
[----:B------:R-:W-:-:S13]  /*00e0*/  ISETP.EQ.OR P0, PT, R5, RZ, P0 ;  /* 0x000000ff0500720c */ /* 0x000fda0000702670 */
[----:B------:R-:W-:Y:S05]  /*00f0*/  @P0 EXIT ;  /* 0x000000000000094d */ /* 0x000fea0003800000 */
[----:B------:R-:W0:Y:S01]  /*0100*/  LDC.64 R14, c[0x0][0x390] ;  /* 0x0000e400ff0e7b82 */ /* 0x000e220000000a00 */
[----:B------:R-:W1:Y:S01]  /*0110*/  LDCU.64 UR6, c[0x0][0x358] ;  /* 0x00006b00ff0677ac */ /* 0x000e620008000a00 */
[C---:B------:R-:W-:Y:S01]  /*0120*/  IADD3 R6, PT, PT, R5.reuse, -0x1, RZ ;  /* 0xffffffff05067810 */ /* 0x040fe20007ffe0ff */
[----:B------:R-:W-:Y:S01]  /*0130*/  IMAD R7, R2, R0, R3 ;  /* 0x0000000002077224 */ /* 0x000fe200078e0203 */
[----:B------:R-:W-:Y:S02]  /*0140*/  LOP3.LUT R4, R5, 0x7, RZ, 0xc0, !PT ;  /* 0x0000000705047812 */ /* 0x000fe400078ec0ff */
[----:B------:R-:W-:Y:S01]  /*0150*/  ISETP.GE.U32.AND P1, PT, R6, 0x7, PT ;  /* 0x000000070600780c */ /* 0x000fe20003f26070 */
[----:B------:R-:W-:Y:S01]  /*0160*/  HFMA2 R6, -RZ, RZ, 0, 0 ;  /* 0x00000000ff067431 */ /* 0x000fe200000001ff */
[----:B------:R-:W-:Y:S01]  /*0170*/  ISETP.NE.AND P0, PT, R4, RZ, PT ;  /* 0x000000ff0400720c */ /* 0x000fe20003f05270 */
[----:B0-----:R-:W-:-:S05]  /*0180*/  IMAD.WIDE R14, R7, 0x4, R14 ;  /* 0x00000004070e7825 */ /* 0x001fca00078e020e */
[----:B-1----:R0:W5:Y:S05]  /*0190*/  LDG.E R24, desc[UR6][R14.64] ;  /* 0x000000060e187981 */ /* 0x00216a000c1e1900 */
[----:B------:R-:W-:Y:S05]  /*01a0*/  @!P1 BRA `(.L_x_0) ;  /* 0x0000000400409947 */ /* 0x000fea0003800000 */
[----:B------:R-:W-:Y:S01]  /*01b0*/  LOP3.LUT R6, R5, 0xfffffff8, RZ, 0xc0, !PT ;  /* 0xfffffff805067812 */ /* 0x000fe200078ec0ff */
[C---:B------:R-:W-:Y:S01]  /*01c0*/  IMAD R11, R0.reuse, 0x3, R3 ;  /* 0x00000003000b7824 */ /* 0x040fe200078e0203 */
[C---:B------:R-:W-:Y:S01]  /*01d0*/  IADD3 R10, PT, PT, R0.reuse, UR4, R9 ;  /* 0x00000004000a7c10 */ /* 0x040fe2000fffe009 */
[C-C-:B------:R-:W-:Y:S01]  /*01e0*/  IMAD R25, R0.reuse, 0x5, R3.reuse ;  /* 0x0000000500197824 */ /* 0x140fe200078e0203 */
[CC--:B------:R-:W-:Y:S01]  /*01f0*/  LEA R9, R0.reuse, R3.reuse, 0x1 ;  /* 0x0000000300097211 */ /* 0x0c0fe200078e08ff */
[C-C-:B------:R-:W-:Y:S01]  /*0200*/  IMAD R27, R0.reuse, 0x6, R3.reuse ;  /* 0x00000006001b7824 */ /* 0x140fe200078e0203 */
[CC--:B------:R-:W-:Y:S01]  /*0210*/  LEA R13, R0.reuse, R3.reuse, 0x2 ;  /* 0x00000003000d7211 */ /* 0x0c0fe200078e10ff */
[----:B------:R-:W-:Y:S01]  /*0220*/  IMAD R29, R0, 0x7, R3 ;  /* 0x00000007001d7824 */ /* 0x000fe200078e0203 */
[----:B------:R-:W-:Y:S01]  /*0230*/  MOV R8, R3 ;  /* 0x0000000300087202 */ /* 0x000fe20000000f00 */
[----:B------:R-:W-:Y:S01]  /*0240*/  IMAD R12, R2, R5, 0x3 ;  /* 0x00000003020c7424 */ /* 0x000fe200078e0205 */
[----:B------:R-:W-:-:S07]  /*0250*/  IADD3 R7, PT, PT, -R6, RZ, RZ ;  /* 0x000000ff06077210 */ /* 0x000fce0007ffe1ff */
.L_x_1:
[----:B------:R-:W1:Y:S01]  /*0260*/  LDC.64 R18, c[0x0][0x380] ;  /* 0x0000e000ff127b82 */ /* 0x000e620000000a00 */
[----:B------:R-:W-:-:S07]  /*0270*/  IADD3 R21, PT, PT, R12, -0x3, RZ ;  /* 0xfffffffd0c157810 */ /* 0x000fce0007ffe0ff */
[----:B--2---:R-:W2:Y:S01]  /*0280*/  LDC.64 R16, c[0x0][0x388] ;  /* 0x0000e200ff107b82 */ /* 0x004ea20000000a00 */
[----:B-1----:R-:W-:-:S06]  /*0290*/  IMAD.WIDE.U32 R20, R21, 0x4, R18 ;  /* 0x0000000415147825 */ /* 0x002fcc00078e0012 */
[----:B------:R-:W3:Y:S01]  /*02a0*/  LDG.E R21, desc[UR6][R20.64] ;  /* 0x0000000614157981 */ /* 0x000ee2000c1e1900 */
[----:B--2---:R-:W-:-:S06]  /*02b0*/  IMAD.WIDE.U32 R22, R8, 0x4, R16 ;  /* 0x0000000408167825 */ /* 0x004fcc00078e0010 */
[----:B------:R-:W3:Y:S01]  /*02c0*/  LDG.E R22, desc[UR6][R22.64] ;  /* 0x0000000616167981 */ /* 0x000ee2000c1e1900 */
[----:B------:R-:W-:Y:S01]  /*02d0*/  IADD3 R26, PT, PT, R12, -0x2, RZ ;  /* 0xfffffffe0c1a7810 */ /* 0x000fe20007ffe0ff */
[----:B---3-5:R-:W-:-:S04]  /*02e0*/  FFMA R24, R21, R22, R24 ;  /* 0x0000001615187223 */ /* 0x028fc80000000018 */
[----:B------:R-:W-:-:S04]  /*02f0*/  IMAD.WIDE.U32 R22, R26, 0x4, R18 ;  /* 0x000000041a167825 */ /* 0x000fc800078e0012 */
[--C-:B------:R-:W-:Y:S01]  /*0300*/  IMAD.WIDE.U32 R20, R10, 0x4, R16.reuse ;  /* 0x000000040a147825 */ /* 0x100fe200078e0010 */
[----:B------:R1:W-:Y:S04]  /*0310*/  STG.E desc[UR6][R14.64], R24 ;  /* 0x000000180e007986 */ /* 0x0003e8000c101906 */
[----:B------:R2:W3:Y:S04]  /*0320*/  LDG.E R26, desc[UR6][R22.64] ;  /* 0x00000006161a7981 */ /* 0x0004e8000c1e1900 */
[----:B------:R4:W3:Y:S01]  /*0330*/  LDG.E R28, desc[UR6][R20.64] ;  /* 0x00000006141c7981 */ /* 0x0008e2000c1e1900 */
[----:B--2---:R-:W-:Y:S01]  /*0340*/  IMAD.WIDE.U32 R22, R9, 0x4, R16 ;  /* 0x0000000409167825 */ /* 0x004fe200078e0010 */
[----:B----4-:R-:W-:-:S05]  /*0350*/  IADD3 R21, PT, PT, R12, -0x1, RZ ;  /* 0xffffffff0c157810 */ /* 0x010fca0007ffe0ff */
[----:B------:R-:W-:-:S04]  /*0360*/  IMAD.WIDE.U32 R20, R21, 0x4, R18 ;  /* 0x0000000415147825 */ /* 0x000fc800078e0012 */
[----:B---3--:R-:W-:-:S05]  /*0370*/  FFMA R26, R26, R28, R24 ;  /* 0x0000001c1a1a7223 */ /* 0x008fca0000000018 */
[----:B------:R2:W-:Y:S04]  /*0380*/  STG.E desc[UR6][R14.64], R26 ;  /* 0x0000001a0e007986 */ /* 0x0005e8000c101906 */
[----:B------:R3:W1:Y:S04]  /*0390*/  LDG.E R28, desc[UR6][R20.64] ;  /* 0x00000006141c7981 */ /* 0x000668000c1e1900 */
[----:B------:R-:W1:Y:S01]  /*03a0*/  LDG.E R23, desc[UR6][R22.64] ;  /* 0x0000000616177981 */ /* 0x000e62000c1e1900 */
[----:B---3--:R-:W-:-:S04]  /*03b0*/  IMAD.WIDE.U32 R20, R11, 0x4, R16 ;  /* 0x000000040b147825 */ /* 0x008fc800078e0010 */
[----:B-1----:R-:W-:Y:S01]  /*03c0*/  FFMA R24, R28, R23, R26 ;  /* 0x000000171c187223 */ /* 0x002fe2000000001a */
[----:B------:R-:W-:-:S04]  /*03d0*/  IMAD.WIDE.U32 R22, R12, 0x4, R18 ;  /* 0x000000040c167825 */ /* 0x000fc800078e0012 */
[----:B------:R1:W-:Y:S04]  /*03e0*/  STG.E desc[UR6][R14.64], R24 ;  /* 0x000000180e007986 */ /* 0x0003e8000c101906 */
[----:B------:R3:W2:Y:S04]  /*03f0*/  LDG.E R28, desc[UR6][R22.64] ;  /* 0x00000006161c7981 */ /* 0x0006a8000c1e1900 */
[----:B------:R-:W2:Y:S01]  /*0400*/  LDG.E R21, desc[UR6][R20.64] ;  /* 0x0000000614157981 */ /* 0x000ea2000c1e1900 */
[----:B---3--:R-:W-:Y:S01]  /*0410*/  IADD3 R23, PT, PT, R12, 0x1, RZ ;  /* 0x000000010c177810 */ /* 0x008fe20007ffe0ff */
[----:B--2---:R-:W-:-:S04]  /*0420*/  FFMA R26, R28, R21, R24 ;  /* 0x000000151c1a7223 */ /* 0x004fc80000000018 */
[----:B------:R-:W-:-:S04]  /*0430*/  IMAD.WIDE.U32 R20, R23, 0x4, R18 ;  /* 0x0000000417147825 */ /* 0x000fc800078e0012 */
[----:B------:R-:W-:Y:S01]  /*0440*/  IMAD.WIDE.U32 R22, R13, 0x4, R16 ;  /* 0x000000040d167825 */ /* 0x000fe200078e0010 */
[----:B------:R2:W-:Y:S04]  /*0450*/  STG.E desc[UR6][R14.64], R26 ;  /* 0x0000001a0e007986 */ /* 0x0005e8000c101906 */
[----:B------:R3:W1:Y:S04]  /*0460*/  LDG.E R28, desc[UR6][R20.64] ;  /* 0x00000006141c7981 */ /* 0x000668000c1e1900 */
[----:B------:R-:W1:Y:S01]  /*0470*/  LDG.E R23, desc[UR6][R22.64] ;  /* 0x0000000616177981 */ /* 0x000e62000c1e1900 */
[----:B---3--:R-:W-:Y:S01]  /*0480*/  IADD3 R21, PT, PT, R12, 0x2, RZ ;  /* 0x000000020c157810 */ /* 0x008fe20007ffe0ff */
[----:B-1----:R-:W-:-:S04]  /*0490*/  FFMA R24, R28, R23, R26 ;  /* 0x000000171c187223 */ /* 0x002fc8000000001a */
[----:B------:R-:W-:-:S04]  /*04a0*/  IMAD.WIDE.U32 R22, R21, 0x4, R18 ;  /* 0x0000000415167825 */ /* 0x000fc800078e0012 */
[----:B------:R-:W-:Y:S01]  /*04b0*/  IMAD.WIDE.U32 R20, R25, 0x4, R16 ;  /* 0x0000000419147825 */ /* 0x000fe200078e0010 */
[----:B------:R1:W-:Y:S04]  /*04c0*/  STG.E desc[UR6][R14.64], R24 ;  /* 0x000000180e007986 */ /* 0x0003e8000c101906 */
[----:B------:R3:W2:Y:S04]  /*04d0*/  LDG.E R28, desc[UR6][R22.64] ;  /* 0x00000006161c7981 */ /* 0x0006a8000c1e1900 */
[----:B------:R-:W2:Y:S01]  /*04e0*/  LDG.E R21, desc[UR6][R20.64] ;  /* 0x0000000614157981 */ /* 0x000ea2000c1e1900 */
[----:B---3--:R-:W-:Y:S01]  /*04f0*/  IADD3 R23, PT, PT, R12, 0x3, RZ ;  /* 0x000000030c177810 */ /* 0x008fe20007ffe0ff */
[----:B--2---:R-:W-:-:S04]  /*0500*/  FFMA R26, R28, R21, R24 ;  /* 0x000000151c1a7223 */ /* 0x004fc80000000018 */
[--C-:B------:R-:W-:Y:S01]  /*0510*/  IMAD.WIDE.U32 R20, R23, 0x4, R18.reuse ;  /* 0x0000000417147825 */ /* 0x100fe200078e0012 */
[----:B------:R-:W-:Y:S01]  /*0520*/  IADD3 R23, PT, PT, R12, 0x4, RZ ;  /* 0x000000040c177810 */ /* 0x000fe20007ffe0ff */
[----:B------:R2:W-:Y:S04]  /*0530*/  STG.E desc[UR6][R14.64], R26 ;  /* 0x0000001a0e007986 */ /* 0x0005e8000c101906 */
[----:B------:R-:W-:Y:S01]  /*0540*/  IMAD.WIDE.U32 R18, R23, 0x4, R18 ;  /* 0x0000000417127825 */ /* 0x000fe200078e0012 */
[----:B------:R-:W3:Y:S03]  /*0550*/  LDG.E R28, desc[UR6][R20.64] ;  /* 0x00000006141c7981 */ /* 0x000ee6000c1e1900 */
[----:B------:R-:W-:-:S06]  /*0560*/  IMAD.WIDE.U32 R22, R27, 0x4, R16 ;  /* 0x000000041b167825 */ /* 0x000fcc00078e0010 */
[----:B------:R-:W3:Y:S01]  /*0570*/  LDG.E R23, desc[UR6][R22.64] ;  /* 0x0000000616177981 */ /* 0x000ee2000c1e1900 */
[----:B------:R-:W-:Y:S01]  /*0580*/  IMAD.WIDE.U32 R16, R29, 0x4, R16 ;  /* 0x000000041d107825 */ /* 0x000fe200078e0010 */
[----:B------:R-:W-:-:S03]  /*0590*/  IADD3 R7, PT, PT, R7, 0x8, RZ ;  /* 0x0000000807077810 */ /* 0x000fc60007ffe0ff */
[----:B---3--:R-:W-:-:S05]  /*05a0*/  FFMA R28, R28, R23, R26 ;  /* 0x000000171c1c7223 */ /* 0x008fca000000001a */
[----:B------:R2:W-:Y:S04]  /*05b0*/  STG.E desc[UR6][R14.64], R28 ;  /* 0x0000001c0e007986 */ /* 0x0005e8000c101906 */
[----:B------:R-:W1:Y:S04]  /*05c0*/  LDG.E R19, desc[UR6][R18.64] ;  /* 0x0000000612137981 */ /* 0x000e68000c1e1900 */
[----:B------:R-:W1:Y:S01]  /*05d0*/  LDG.E R16, desc[UR6][R16.64] ;  /* 0x0000000610107981 */ /* 0x000e62000c1e1900 */
[----:B------:R-:W-:Y:S02]  /*05e0*/  ISETP.NE.AND P1, PT, R7, RZ, PT ;  /* 0x000000ff0700720c */ /* 0x000fe40003f25270 */
[----:B------:R-:W-:-:S02]  /*05f0*/  IADD3 R12, PT, PT, R12, 0x8, RZ ;  /* 0x000000080c0c7810 */ /* 0x000fc40007ffe0ff */
[C---:B------:R-:W-:Y:S02]  /*0600*/  LEA R10, R0.reuse, R10, 0x3 ;  /* 0x0000000a000a7211 */ /* 0x040fe400078e18ff */
[C---:B------:R-:W-:Y:S02]  /*0610*/  LEA R9, R0.reuse, R9, 0x3 ;  /* 0x0000000900097211 */ /* 0x040fe400078e18ff */
[C---:B------:R-:W-:Y:S02]  /*0620*/  LEA R11, R0.reuse, R11, 0x3 ;  /* 0x0000000b000b7211 */ /* 0x040fe400078e18ff */
[C---:B------:R-:W-:Y:S02]  /*0630*/  LEA R13, R0.reuse, R13, 0x3 ;  /* 0x0000000d000d7211 */ /* 0x040fe400078e18ff */
[C---:B------:R-:W-:Y:S02]  /*0640*/  LEA R25, R0.reuse, R25, 0x3 ;  /* 0x0000001900197211 */ /* 0x040fe400078e18ff */
[----:B------:R-:W-:-:S02]  /*0650*/  LEA R27, R0, R27, 0x3 ;  /* 0x0000001b001b7211 */ /* 0x000fc400078e18ff */
[C---:B------:R-:W-:Y:S02]  /*0660*/  LEA R29, R0.reuse, R29, 0x3 ;  /* 0x0000001d001d7211 */ /* 0x040fe400078e18ff */
[----:B------:R-:W-:Y:S01]  /*0670*/  LEA R8, R0, R8, 0x3 ;  /* 0x0000000800087211 */ /* 0x000fe200078e18ff */
[----:B-1----:R-:W-:-:S05]  /*0680*/  FFMA R24, R19, R16, R28 ;  /* 0x0000001013187223 */ /* 0x002fca000000001c */
[----:B------:R2:W-:Y:S01]  /*0690*/  STG.E desc[UR6][R14.64], R24 ;  /* 0x000000180e007986 */ /* 0x0005e2000c101906 */
[----:B------:R-:W-:Y:S05]  /*06a0*/  @P1 BRA `(.L_x_1) ;  /* 0xfffffff800ec1947 */ /* 0x000fea000383ffff */
.L_x_0:
[----:B------:R-:W-:Y:S05]  /*06b0*/  @!P0 EXIT ;  /* 0x000000000000894d */ /* 0x000fea0003800000 */
[----:B------:R-:W-:Y:S02]  /*06c0*/  ISETP.GE.U32.AND P0, PT, R4, 0x4, PT ;  /* 0x000000040400780c */ /* 0x000fe40003f06070 */
[----:B------:R-:W-:-:S04]  /*06d0*/  LOP3.LUT R22, R5, 0x3, RZ, 0xc0, !PT ;  /* 0x0000000305167812 */ /* 0x000fc800078ec0ff */
[----:B------:R-:W-:-:S07]  /*06e0*/  ISETP.NE.AND P1, PT, R22, RZ, PT ;  /* 0x000000ff1600720c */ /* 0x000fce0003f25270 */
[----:B------:R-:W-:Y:S06]  /*06f0*/  @!P0 BRA `(.L_x_2) ;  /* 0x00000000008c8947 */ /* 0x000fec0003800000 */
[----:B------:R-:W1:Y:S01]  /*0700*/  LDC.64 R10, c[0x0][0x380] ;  /* 0x0000e000ff0a7b82 */ /* 0x000e620000000a00 */
[----:B------:R-:W-:Y:S02]  /*0710*/  IMAD R7, R2, R5, R6 ;  /* 0x0000000502077224 */ /* 0x000fe400078e0206 */
[----:B------:R-:W-:-:S05]  /*0720*/  IMAD R17, R6, R0, R3 ;  /* 0x0000000006117224 */ /* 0x000fca00078e0203 */
[----:B------:R-:W3:Y:S01]  /*0730*/  LDC.64 R8, c[0x0][0x388] ;  /* 0x0000e200ff087b82 */ /* 0x000ee20000000a00 */
[----:B-1----:R-:W-:-:S06]  /*0740*/  IMAD.WIDE.U32 R18, R7, 0x4, R10 ;  /* 0x0000000407127825 */ /* 0x002fcc00078e000a */
[----:B------:R-:W4:Y:S01]  /*0750*/  LDG.E R19, desc[UR6][R18.64] ;  /* 0x0000000612137981 */ /* 0x000f22000c1e1900 */
[----:B---3--:R-:W-:-:S06]  /*0760*/  IMAD.WIDE.U32 R12, R17, 0x4, R8 ;  /* 0x00000004110c7825 */ /* 0x008fcc00078e0008 */
[----:B------:R-:W4:Y:S01]  /*0770*/  LDG.E R12, desc[UR6][R12.64] ;  /* 0x000000060c0c7981 */ /* 0x000f22000c1e1900 */
[----:B------:R-:W-:Y:S02]  /*0780*/  IADD3 R21, PT, PT, R7, 0x1, RZ ;  /* 0x0000000107157810 */ /* 0x000fe40007ffe0ff */
[----:B------:R-:W-:-:S03]  /*0790*/  IADD3 R25, PT, PT, R17, R0, RZ ;  /* 0x0000000011197210 */ /* 0x000fc60007ffe0ff */
[----:B------:R-:W-:-:S04]  /*07a0*/  IMAD.WIDE.U32 R20, R21, 0x4, R10 ;  /* 0x0000000415147825 */ /* 0x000fc800078e000a */
[----:B------:R-:W-:-:S04]  /*07b0*/  IMAD.WIDE.U32 R16, R25, 0x4, R8 ;  /* 0x0000000419107825 */ /* 0x000fc800078e0008 */
[----:B----45:R-:W-:-:S05]  /*07c0*/  FFMA R23, R19, R12, R24 ;  /* 0x0000000c13177223 */ /* 0x030fca0000000018 */
[----:B------:R1:W-:Y:S04]  /*07d0*/  STG.E desc[UR6][R14.64], R23 ;  /* 0x000000170e007986 */ /* 0x0003e8000c101906 */
[----:B------:R-:W3:Y:S04]  /*07e0*/  LDG.E R20, desc[UR6][R20.64] ;  /* 0x0000000614147981 */ /* 0x000ee8000c1e1900 */
[----:B------:R-:W3:Y:S01]  /*07f0*/  LDG.E R16, desc[UR6][R16.64] ;  /* 0x0000000610107981 */ /* 0x000ee2000c1e1900 */
[----:B------:R-:W-:Y:S02]  /*0800*/  IADD3 R27, PT, PT, R7, 0x2, RZ ;  /* 0x00000002071b7810 */ /* 0x000fe40007ffe0ff */
[----:B------:R-:W-:-:S03]  /*0810*/  IADD3 R29, PT, PT, R25, R0, RZ ;  /* 0x00000000191d7210 */ /* 0x000fc60007ffe0ff */
[----:B------:R-:W-:-:S04]  /*0820*/  IMAD.WIDE.U32 R18, R27, 0x4, R10 ;  /* 0x000000041b127825 */ /* 0x000fc800078e000a */
[----:B------:R-:W-:-:S04]  /*0830*/  IMAD.WIDE.U32 R12, R29, 0x4, R8 ;  /* 0x000000041d0c7825 */ /* 0x000fc800078e0008 */
[----:B---3--:R-:W-:-:S05]  /*0840*/  FFMA R25, R20, R16, R23 ;  /* 0x0000001014197223 */ /* 0x008fca0000000017 */
[----:B------:R3:W-:Y:S04]  /*0850*/  STG.E desc[UR6][R14.64], R25 ;  /* 0x000000190e007986 */ /* 0x0007e8000c101906 */
[----:B------:R-:W4:Y:S04]  /*0860*/  LDG.E R18, desc[UR6][R18.64] ;  /* 0x0000000612127981 */ /* 0x000f28000c1e1900 */
[----:B------:R-:W4:Y:S01]  /*0870*/  LDG.E R12, desc[UR6][R12.64] ;  /* 0x000000060c0c7981 */ /* 0x000f22000c1e1900 */
[----:B-1----:R-:W-:Y:S02]  /*0880*/  IADD3 R23, PT, PT, R7, 0x3, RZ ;  /* 0x0000000307177810 */ /* 0x002fe40007ffe0ff */
[----:B------:R-:W-:-:S03]  /*0890*/  IADD3 R29, PT, PT, R29, R0, RZ ;  /* 0x000000001d1d7210 */ /* 0x000fc60007ffe0ff */
[----:B------:R-:W-:-:S04]  /*08a0*/  IMAD.WIDE.U32 R10, R23, 0x4, R10 ;  /* 0x00000004170a7825 */ /* 0x000fc800078e000a */
[----:B------:R-:W-:-:S04]  /*08b0*/  IMAD.WIDE.U32 R8, R29, 0x4, R8 ;  /* 0x000000041d087825 */ /* 0x000fc800078e0008 */
[----:B----4-:R-:W-:-:S05]  /*08c0*/  FFMA R7, R18, R12, R25 ;  /* 0x0000000c12077223 */ /* 0x010fca0000000019 */
[----:B------:R3:W-:Y:S04]  /*08d0*/  STG.E desc[UR6][R14.64], R7 ;  /* 0x000000070e007986 */ /* 0x0007e8000c101906 */
[----:B------:R-:W2:Y:S04]  /*08e0*/  LDG.E R10, desc[UR6][R10.64] ;  /* 0x000000060a0a7981 */ /* 0x000ea8000c1e1900 */
[----:B------:R-:W2:Y:S01]  /*08f0*/  LDG.E R8, desc[UR6][R8.64] ;  /* 0x0000000608087981 */ /* 0x000ea2000c1e1900 */
[----:B------:R-:W-:Y:S01]  /*0900*/  IADD3 R6, PT, PT, R6, 0x4, RZ ;  /* 0x0000000406067810 */ /* 0x000fe20007ffe0ff */
[----:B--2---:R-:W-:-:S05]  /*0910*/  FFMA R24, R10, R8, R7 ;  /* 0x000000080a187223 */ /* 0x004fca0000000007 */
[----:B------:R3:W-:Y:S02]  /*0920*/  STG.E desc[UR6][R14.64], R24 ;  /* 0x000000180e007986 */ /* 0x0007e4000c101906 */
.L_x_2:
[----:B------:R-:W-:Y:S05]  /*0930*/  @!P1 EXIT ;  /* 0x000000000000994d */ /* 0x000fea0003800000 */
[----:B------:R-:W-:Y:S02]  /*0940*/  ISETP.NE.AND P0, PT, R22, 0x1, PT ;  /* 0x000000011600780c */ /* 0x000fe40003f05270 */
[----:B------:R-:W-:-:S04]  /*0950*/  LOP3.LUT R4, R5, 0x1, RZ, 0xc0, !PT ;  /* 0x0000000105047812 */ /* 0x000fc800078ec0ff */
[----:B------:R-:W-:-:S07]  /*0960*/  ISETP.NE.U32.AND P1, PT, R4, 0x1, PT ;  /* 0x000000010400780c */ /* 0x000fce0003f25070 */
[----:B------:R-:W-:Y:S06]  /*0970*/  @!P0 BRA `(.L_x_3) ;  /* 0x00000000004c8947 */ /* 0x000fec0003800000 */
[----:B------:R-:W1:Y:S01]  /*0980*/  LDC.64 R10, c[0x0][0x380] ;  /* 0x0000e000ff0a7b82 */ /* 0x000e620000000a00 */
[----:B---3--:R-:W-:Y:S02]  /*0990*/  IMAD R7, R2, R5, R6 ;  /* 0x0000000502077224 */ /* 0x008fe400078e0206 */
        /* <DEDUP_REMOVED lines=12> */
[----:B------:R-:W2:Y:S04]  /*0a60*/  LDG.E R10, desc[UR6][R10.64] ;  /* 0x000000060a0a7981 */ /* 0x000ea8000c1e1900 */
[----:B------:R-:W2:Y:S01]  /*0a70*/  LDG.E R8, desc[UR6][R8.64] ;  /* 0x0000000608087981 */ /* 0x000ea2000c1e1900 */
[----:B------:R-:W-:Y:S01]  /*0a80*/  IADD3 R6, PT, PT, R6, 0x2, RZ ;  /* 0x0000000206067810 */ /* 0x000fe20007ffe0ff */
[----:B--2---:R-:W-:-:S05]  /*0a90*/  FFMA R24, R10, R8, R7 ;  /* 0x000000080a187223 */ /* 0x004fca0000000007 */
[----:B------:R1:W-:Y:S02]  /*0aa0*/  STG.E desc[UR6][R14.64], R24 ;  /* 0x000000180e007986 */ /* 0x0003e4000c101906 */
.L_x_3:
[----:B------:R-:W-:Y:S05]  /*0ab0*/  @P1 EXIT ;  /* 0x000000000000194d */ /* 0x000fea0003800000 */
[----:B------:R-:W4:Y:S01]  /*0ac0*/  LDC.64 R8, c[0x0][0x380] ;  /* 0x0000e000ff087b82 */ /* 0x000f220000000a00 */
[----:B------:R-:W-:Y:S02]  /*0ad0*/  IMAD R5, R2, R5, R6 ;  /* 0x0000000502057224 */ /* 0x000fe400078e0206 */
[----:B-1-3--:R-:W-:-:S05]  /*0ae0*/  IMAD R7, R6, R0, R3 ;  /* 0x0000000006077224 */ /* 0x00afca00078e0203 */
[----:B------:R-:W1:Y:S01]  /*0af0*/  LDC.64 R10, c[0x0][0x388] ;  /* 0x0000e200ff0a7b82 */ /* 0x000e620000000a00 */
[----:B----4-:R-:W-:-:S06]  /*0b00*/  IMAD.WIDE.U32 R2, R5, 0x4, R8 ;  /* 0x0000000405027825 */ /* 0x010fcc00078e0008 */
[----:B------:R-:W3:Y:S01]  /*0b10*/  LDG.E R3, desc[UR6][R2.64] ;  /* 0x0000000602037981 */ /* 0x000ee2000c1e1900 */
[----:B-1----:R-:W-:-:S06]  /*0b20*/  IMAD.WIDE.U32 R4, R7, 0x4, R10 ;  /* 0x0000000407047825 */ /* 0x002fcc00078e000a */
[----:B------:R-:W3:Y:S02]  /*0b30*/  LDG.E R4, desc[UR6][R4.64] ;  /* 0x0000000604047981 */ /* 0x000ee4000c1e1900 */
[----:B---3-5:R-:W-:-:S05]  /*0b40*/  FFMA R7, R3, R4, R24 ;  /* 0x0000000403077223 */ /* 0x028fca0000000018 */
[----:B------:R-:W-:Y:S01]  /*0b50*/  STG.E desc[UR6][R14.64], R7 ;  /* 0x000000070e007986 */ /* 0x000fe2000c101906 */
[----:B------:R-:W-:Y:S05]  /*0b60*/  EXIT ;  /* 0x000000000000794d */ /* 0x000fea0003800000 */
.L_x_4:
[----:B------:R-:W-:-:S00]  /*0b70*/  BRA `(.L_x_4) ;  /* 0xfffffffc00fc7947 */ /* 0x000fc0000383ffff */
[----:B------:R-:W-:-:S00]  /*0b80*/  NOP ;  /* 0x0000000000007918 */ /* 0x000fc00000000000 */
[----:B------:R-:W-:-:S00]  /*0b90*/  NOP ;  /* 0x0000000000007918 */ /* 0x000fc00000000000 */
[----:B------:R-:W-:-:S00]  /*0ba0*/  NOP ;  /* 0x0000000000007918 */ /* 0x000fc00000000000 */
[----:B------:R-:W-:-:S00]  /*0bb0*/  NOP ;  /* 0x0000000000007918 */ /* 0x000fc00000000000 */
[----:B------:R-:W-:-:S00]  /*0bc0*/  NOP ;  /* 0x0000000000007918 */ /* 0x000fc00000000000 */
[----:B------:R-:W-:-:S00]  /*0bd0*/  NOP ;  /* 0x0000000000007918 */ /* 0x000fc00000000000 */
[----:B------:R-:W-:-:S00]  /*0be0*/  NOP ;  /* 0x0000000000007918 */ /* 0x000fc00000000000 */
[----:B------:R-:W-:-:S00]  /*0bf0*/  NOP ;  /* 0x0000000000007918 */ /* 0x000fc00000000000 */
.L_x_5:


//--------------------- .nv.shared.reserved.0     --------------------------
	.section	.nv.shared.reserved.0,"aw",@nobits
	.weak		__nv_reservedSMEM_offset_0_alias
	.size		__nv_reservedSMEM_offset_0_alias, 0, 64
	.other		__nv_reservedSMEM_offset_0_alias,@"STO_CUDA_RESERVED_SHARED STV_DEFAULT"
__nv_reservedSMEM_offset_0_alias:
	.zero		0
	.zero		64


//--------------------- .nv.constant0._Z4gemmPfS_S_iiii --------------------------
	.section	.nv.constant0._Z4gemmPfS_S_iiii,"a",@progbits
	.sectionflags	@""
	.align	4
.nv.constant0._Z4gemmPfS_S_iiii:
	.zero		936


//--------------------- SYMBOLS --------------------------

	.type		.nv.reservedSmem.offset0,@object
	.size		.nv.reservedSmem.offset0,0x4
